//
// Generated by NVIDIA NVVM Compiler
//
// Compiler Build ID: CL-36424714
// Cuda compilation tools, release 13.0, V13.0.88
// Based on NVVM 20.0.0
//

.version 9.0
.target sm_100
.address_size 64

	// .globl	_Z4gemmPKfS0_Pf

.visible .entry _Z4gemmPKfS0_Pf(
	.param .u64 .ptr .align 1 _Z4gemmPKfS0_Pf_param_0,
	.param .u64 .ptr .align 1 _Z4gemmPKfS0_Pf_param_1,
	.param .u64 .ptr .align 1 _Z4gemmPKfS0_Pf_param_2
)
{
	.reg .pred 	%p<5>;
	.reg .b32 	%r<34>;
	.reg .b32 	%f<52>;
	.reg .b64 	%rd<49>;

	ld.param.u64 	%rd14, [_Z4gemmPKfS0_Pf_param_0];
	mov.u32 	%r8, %ctaid.x;
	mov.u32 	%r9, %ntid.x;
	mov.u32 	%r10, %tid.x;
	mad.lo.s32 	%r1, %r8, %r9, %r10;
	mov.u32 	%r11, %ctaid.y;
	mov.u32 	%r12, %ntid.y;
	mov.u32 	%r13, %tid.y;
	mad.lo.s32 	%r14, %r11, %r12, %r13;
	setp.gt.s32 	%p1, %r1, 4095;
	setp.gt.u32 	%p2, %r14, 4095;
	or.pred  	%p3, %p1, %p2;
	@%p3 bra 	$L__BB0_4;
	ld.param.u64 	%rd46, [_Z4gemmPKfS0_Pf_param_1];
	shl.b32 	%r3, %r1, 12;
	add.s32 	%r16, %r14, 4096;
	mul.wide.u32 	%rd1, %r16, 4;
	add.s32 	%r17, %r14, 8192;
	mul.wide.u32 	%rd2, %r17, 4;
	add.s32 	%r18, %r14, 12288;
	mul.wide.u32 	%rd3, %r18, 4;
	add.s32 	%r19, %r14, 20480;
	mul.wide.u32 	%rd4, %r19, 4;
	add.s32 	%r20, %r14, 32768;
	mul.wide.u32 	%rd5, %r20, 4;
	add.s32 	%r21, %r14, 36864;
	mul.wide.u32 	%rd6, %r21, 4;
	add.s32 	%r22, %r14, 40960;
	mul.wide.u32 	%rd7, %r22, 4;
	add.s32 	%r23, %r14, 45056;
	mul.wide.u32 	%rd8, %r23, 4;
	add.s32 	%r24, %r14, 49152;
	mul.wide.u32 	%rd9, %r24, 4;
	cvta.to.global.u64 	%rd17, %rd14;
	add.s64 	%rd10, %rd17, 32;
	cvta.to.global.u64 	%rd48, %rd46;
	mov.f32 	%f51, 0f00000000;
	mov.b32 	%r33, 0;
	add.s32 	%r25, %r14, 16384;
	add.s32 	%r26, %r14, 24576;
	mov.u32 	%r32, %r3;
$L__BB0_2:
	mul.wide.s32 	%rd18, %r32, 4;
	add.s64 	%rd19, %rd10, %rd18;
	ld.global.f32 	%f4, [%rd19+-32];
	mul.wide.u32 	%rd20, %r14, 4;
	add.s64 	%rd21, %rd48, %rd20;
	ld.global.f32 	%f5, [%rd21];
	fma.rn.f32 	%f6, %f4, %f5, %f51;
	ld.global.f32 	%f7, [%rd19+-28];
	add.s64 	%rd22, %rd48, %rd1;
	ld.global.f32 	%f8, [%rd22];
	fma.rn.f32 	%f9, %f7, %f8, %f6;
	ld.global.f32 	%f10, [%rd19+-24];
	add.s64 	%rd23, %rd48, %rd2;
	ld.global.f32 	%f11, [%rd23];
	fma.rn.f32 	%f12, %f10, %f11, %f9;
	ld.global.f32 	%f13, [%rd19+-20];
	add.s64 	%rd24, %rd48, %rd3;
	ld.global.f32 	%f14, [%rd24];
	fma.rn.f32 	%f15, %f13, %f14, %f12;
	ld.global.f32 	%f16, [%rd19+-16];
	mul.wide.u32 	%rd25, %r25, 4;
	add.s64 	%rd26, %rd48, %rd25;
	ld.global.f32 	%f17, [%rd26];
	fma.rn.f32 	%f18, %f16, %f17, %f15;
	ld.global.f32 	%f19, [%rd19+-12];
	add.s64 	%rd27, %rd48, %rd4;
	ld.global.f32 	%f20, [%rd27];
	fma.rn.f32 	%f21, %f19, %f20, %f18;
	ld.global.f32 	%f22, [%rd19+-8];
	mul.wide.u32 	%rd28, %r26, 4;
	add.s64 	%rd29, %rd48, %rd28;
	ld.global.f32 	%f23, [%rd29];
	fma.rn.f32 	%f24, %f22, %f23, %f21;
	ld.global.f32 	%f25, [%rd19+-4];
	add.s32 	%r27, %r14, 28672;
	mul.wide.u32 	%rd30, %r27, 4;
	add.s64 	%rd31, %rd48, %rd30;
	ld.global.f32 	%f26, [%rd31];
	fma.rn.f32 	%f27, %f25, %f26, %f24;
	ld.global.f32 	%f28, [%rd19];
	add.s64 	%rd32, %rd48, %rd5;
	ld.global.f32 	%f29, [%rd32];
	fma.rn.f32 	%f30, %f28, %f29, %f27;
	ld.global.f32 	%f31, [%rd19+4];
	add.s64 	%rd33, %rd48, %rd6;
	ld.global.f32 	%f32, [%rd33];
	fma.rn.f32 	%f33, %f31, %f32, %f30;
	ld.global.f32 	%f34, [%rd19+8];
	add.s64 	%rd34, %rd48, %rd7;
	ld.global.f32 	%f35, [%rd34];
	fma.rn.f32 	%f36, %f34, %f35, %f33;
	ld.global.f32 	%f37, [%rd19+12];
	add.s64 	%rd35, %rd48, %rd8;
	ld.global.f32 	%f38, [%rd35];
	fma.rn.f32 	%f39, %f37, %f38, %f36;
	ld.global.f32 	%f40, [%rd19+16];
	add.s64 	%rd36, %rd48, %rd9;
	ld.global.f32 	%f41, [%rd36];
	fma.rn.f32 	%f42, %f40, %f41, %f39;
	ld.global.f32 	%f43, [%rd19+20];
	add.s32 	%r28, %r14, 53248;
	mul.wide.u32 	%rd37, %r28, 4;
	add.s64 	%rd38, %rd48, %rd37;
	ld.global.f32 	%f44, [%rd38];
	fma.rn.f32 	%f45, %f43, %f44, %f42;
	ld.global.f32 	%f46, [%rd19+24];
	add.s32 	%r29, %r14, 57344;
	mul.wide.u32 	%rd39, %r29, 4;
	add.s64 	%rd40, %rd48, %rd39;
	ld.global.f32 	%f47, [%rd40];
	fma.rn.f32 	%f48, %f46, %f47, %f45;
	ld.global.f32 	%f49, [%rd19+28];
	add.s32 	%r30, %r14, 61440;
	mul.wide.u32 	%rd41, %r30, 4;
	add.s64 	%rd42, %rd48, %rd41;
	ld.global.f32 	%f50, [%rd42];
	fma.rn.f32 	%f51, %f49, %f50, %f48;
	add.s32 	%r33, %r33, 16;
	add.s64 	%rd48, %rd48, 262144;
	add.s32 	%r32, %r32, 16;
	setp.ne.s32 	%p4, %r33, 4096;
	@%p4 bra 	$L__BB0_2;
	ld.param.u64 	%rd47, [_Z4gemmPKfS0_Pf_param_2];
	add.s32 	%r31, %r3, %r14;
	cvta.to.global.u64 	%rd43, %rd47;
	mul.wide.s32 	%rd44, %r31, 4;
	add.s64 	%rd45, %rd43, %rd44;
	st.global.f32 	[%rd45], %f51;
$L__BB0_4:
	ret;

}


// ===== COMPILED SASS (sm_100) =====

	.target	sm_100

	.elftype	@"ET_EXEC"


//--------------------- .note.nv.tkinfo           --------------------------
	.section	.note.nv.tkinfo,"",@"SHT_NOTE"
	.sectionflags	@"SHF_NOTE_NV_TKINFO"
	.tkinfo
        /*0018*/ 	.word	0x00000002
        /*0030*/ 	.string	""
        /*0030*/ 	.string	"ptxas"
        /*0030*/ 	.string	"Cuda compilation tools, release 13.0, V13.0.88"
        /*0030*/ 	.string	"Build cuda_13.0.r13.0/compiler.36424714_0"
        /*0030*/ 	.string	"-arch sm_100 -m 64 "



//--------------------- .note.nv.cuinfo           --------------------------
	.section	.note.nv.cuinfo,"",@"SHT_NOTE"
	.sectionflags	@"SHF_NOTE_NV_CUINFO"
        /*0018*/ 	.short	0x0002
        /*001a*/ 	.short	0x0064
        /*001c*/ 	.short	0x0082
	.zero		2


//--------------------- .nv.info                  --------------------------
	.section	.nv.info,"",@"SHT_CUDA_INFO"
	.align	4


	//----- nvinfo : EIATTR_REGCOUNT
	.align		4
        /*0000*/ 	.byte	0x04, 0x2f
        /*0002*/ 	.short	(.L_1 - .L_0)
	.align		4
.L_0:
        /*0004*/ 	.word	index@(_Z4gemmPKfS0_Pf)
        /*0008*/ 	.word	0x00000020


	//----- nvinfo : EIATTR_FRAME_SIZE
	.align		4
.L_1:
        /*000c*/ 	.byte	0x04, 0x11
        /*000e*/ 	.short	(.L_3 - .L_2)
	.align		4
.L_2:
        /*0010*/ 	.word	index@(_Z4gemmPKfS0_Pf)
        /*0014*/ 	.word	0x00000000


	//----- nvinfo : EIATTR_MIN_STACK_SIZE
	.align		4
.L_3:
        /*0018*/ 	.byte	0x04, 0x12
        /*001a*/ 	.short	(.L_5 - .L_4)
	.align		4
.L_4:
        /*001c*/ 	.word	index@(_Z4gemmPKfS0_Pf)
        /*0020*/ 	.word	0x00000000
.L_5:


//--------------------- .nv.compat                --------------------------
	.section	.nv.compat,"",@"SHT_CUDA_COMPAT_INFO"
	.align	4
        /*0000*/ 	.byte	0x02, 0x09, 0x00, 0x00, 0x02, 0x02, 0x01, 0x00, 0x02, 0x05, 0x05, 0x00, 0x03, 0x07, 0x01, 0x01
        /*0010*/ 	.byte	0x02, 0x03, 0x00, 0x00, 0x02, 0x06, 0x01, 0x00, 0x04, 0x0b, 0x08, 0x00, 0x09, 0x00, 0x00, 0x00
        /*0020*/ 	.byte	0x00, 0x00, 0x00, 0x00


//--------------------- .nv.info._Z4gemmPKfS0_Pf  --------------------------
	.section	.nv.info._Z4gemmPKfS0_Pf,"",@"SHT_CUDA_INFO"
	.sectionflags	@""
	.align	4


	//----- nvinfo : EIATTR_CUDA_API_VERSION
	.align		4
        /*0000*/ 	.byte	0x04, 0x37
        /*0002*/ 	.short	(.L_7 - .L_6)
.L_6:
        /*0004*/ 	.word	0x00000082


	//----- nvinfo : EIATTR_KPARAM_INFO
	.align		4
.L_7:
        /*0008*/ 	.byte	0x04, 0x17
        /*000a*/ 	.short	(.L_9 - .L_8)
.L_8:
        /*000c*/ 	.word	0x00000000
        /*0010*/ 	.short	0x0002
        /*0012*/ 	.short	0x0010
        /*0014*/ 	.byte	0x00, 0xf5, 0x21, 0x00


	//----- nvinfo : EIATTR_KPARAM_INFO
	.align		4
.L_9:
        /*0018*/ 	.byte	0x04, 0x17
        /*001a*/ 	.short	(.L_11 - .L_10)
.L_10:
        /*001c*/ 	.word	0x00000000
        /*0020*/ 	.short	0x0001
        /*0022*/ 	.short	0x0008
        /*0024*/ 	.byte	0x00, 0xf5, 0x21, 0x00


	//----- nvinfo : EIATTR_KPARAM_INFO
	.align		4
.L_11:
        /*0028*/ 	.byte	0x04, 0x17
        /*002a*/ 	.short	(.L_13 - .L_12)
.L_12:
        /*002c*/ 	.word	0x00000000
        /*0030*/ 	.short	0x0000
        /*0032*/ 	.short	0x0000
        /*0034*/ 	.byte	0x00, 0xf5, 0x21, 0x00


	//----- nvinfo : EIATTR_SPARSE_MMA_MASK
	.align		4
.L_13:
        /*0038*/ 	.byte	0x03, 0x50
        /*003a*/ 	.short	0x0000


	//----- nvinfo : EIATTR_MAXREG_COUNT
	.align		4
        /*003c*/ 	.byte	0x03, 0x1b
        /*003e*/ 	.short	0x00ff


	//----- nvinfo : EIATTR_MERCURY_ISA_VERSION
	.align		4
        /*0040*/ 	.byte	0x03, 0x5f
        /*0042*/ 	.short	0x0101


	//----- nvinfo : EIATTR_VRC_CTA_INIT_COUNT
	.align		4
        /*0044*/ 	.byte	0x02, 0x4a
	.zero		1
	.zero		1


	//----- nvinfo : EIATTR_EXIT_INSTR_OFFSETS
	.align		4
        /*0048*/ 	.byte	0x04, 0x1c
        /*004a*/ 	.short	(.L_15 - .L_14)


	//   ....[0]....
.L_14:
        /*004c*/ 	.word	0x000000b0


	//   ....[1]....
        /*0050*/ 	.word	0x00000730


	//----- nvinfo : EIATTR_CBANK_PARAM_SIZE
	.align		4
.L_15:
        /*0054*/ 	.byte	0x03, 0x19
        /*0056*/ 	.short	0x0018


	//----- nvinfo : EIATTR_PARAM_CBANK
	.align		4
        /*0058*/ 	.byte	0x04, 0x0a
        /*005a*/ 	.short	(.L_17 - .L_16)
	.align		4
.L_16:
        /*005c*/ 	.word	index@(.nv.constant0._Z4gemmPKfS0_Pf)
        /*0060*/ 	.short	0x0380
        /*0062*/ 	.short	0x0018


	//----- nvinfo : EIATTR_SW_WAR
	.align		4
.L_17:
        /*0064*/ 	.byte	0x04, 0x36
        /*0066*/ 	.short	(.L_19 - .L_18)
.L_18:
        /*0068*/ 	.word	0x00000008
.L_19:


//--------------------- .nv.callgraph             --------------------------
	.section	.nv.callgraph,"",@"SHT_CUDA_CALLGRAPH"
	.align	4
	.sectionentsize	8
	.align		4
        /*0000*/ 	.word	0x00000000
	.align		4
        /*0004*/ 	.word	0xffffffff
	.align		4
        /*0008*/ 	.word	0x00000000
	.align		4
        /*000c*/ 	.word	0xfffffffe
	.align		4
        /*0010*/ 	.word	0x00000000
	.align		4
        /*0014*/ 	.word	0xfffffffd
	.align		4
        /*0018*/ 	.word	0x00000000
	.align		4
        /*001c*/ 	.word	0xfffffffc


//--------------------- .text._Z4gemmPKfS0_Pf     --------------------------
	.section	.text._Z4gemmPKfS0_Pf,"ax",@progbits
	.align	128
        .global         _Z4gemmPKfS0_Pf
        .type           _Z4gemmPKfS0_Pf,@function
        .size           _Z4gemmPKfS0_Pf,(.L_x_2 - _Z4gemmPKfS0_Pf)
        .other          _Z4gemmPKfS0_Pf,@"STO_CUDA_ENTRY STV_DEFAULT"
_Z4gemmPKfS0_Pf:
.text._Z4gemmPKfS0_Pf:
[----:B------:R-:W-:Y:S01]  /*0000*/  LDC R1, c[0x0][0x37c] ;  /* 0x0000df00ff017b82 */ /* 0x000fe20000000800 */
[----:B------:R-:W0:Y:S07]  /*0010*/  S2R R5, SR_TID.Y ;  /* 0x0000000000057919 */ /* 0x000e2e0000002200 */
[----:B------:R-:W1:Y:S01]  /*0020*/  LDC R3, c[0x0][0x360] ;  /* 0x0000d800ff037b82 */ /* 0x000e620000000800 */
[----:B------:R-:W1:Y:S07]  /*0030*/  S2R R2, SR_TID.X ;  /* 0x0000000000027919 */ /* 0x000e6e0000002100 */
[----:B------:R-:W0:Y:S08]  /*0040*/  S2UR UR5, SR_CTAID.Y ;  /* 0x00000000000579c3 */ /* 0x000e300000002600 */
[----:B------:R-:W0:Y:S08]  /*0050*/  LDC R0, c[0x0][0x364] ;  /* 0x0000d900ff007b82 */ /* 0x000e300000000800 */
[----:B------:R-:W1:Y:S01]  /*0060*/  S2UR UR4, SR_CTAID.X ;  /* 0x00000000000479c3 */ /* 0x000e620000002500 */
[----:B0-----:R-:W-:-:S05]  /*0070*/  IMAD R0, R0, UR5, R5 ;  /* 0x0000000500007c24 */ /* 0x001fca000f8e0205 */
[----:B------:R-:W-:Y:S01]  /*0080*/  ISETP.GT.U32.AND P0, PT, R0, 0xfff, PT ;  /* 0x00000fff0000780c */ /* 0x000fe20003f04070 */
[----:B-1----:R-:W-:-:S05]  /*0090*/  IMAD R3, R3, UR4, R2 ;  /* 0x0000000403037c24 */ /* 0x002fca000f8e0202 */
[----:B------:R-:W-:-:S13]  /*00a0*/  ISETP.GT.OR P0, PT, R3, 0xfff, P0 ;  /* 0x00000fff0300780c */ /* 0x000fda0000704670 */
[----:B------:R-:W-:Y:S05]  /*00b0*/  @P0 EXIT ;  /* 0x000000000000094d */ /* 0x000fea0003800000 */
[----:B------:R-:W0:Y:S01]  /*00c0*/  LDC R15, c[0x0][0x38c] ;  /* 0x0000e300ff0f7b82 */ /* 0x000e220000000800 */
[----:B------:R-:W1:Y:S01]  /*00d0*/  LDCU.64 UR6, c[0x0][0x380] ;  /* 0x00007000ff0677ac */ /* 0x000e620008000a00 */
[----:B------:R-:W-:Y:S01]  /*00e0*/  SHF.L.U32 R3, R3, 0xc, RZ ;  /* 0x0000000c03037819 */ /* 0x000fe200000006ff */
[----:B------:R-:W-:Y:S01]  /*00f0*/  HFMA2 R28, -RZ, RZ, 0, 0 ;  /* 0x00000000ff1c7431 */ /* 0x000fe200000001ff */
[C---:B------:R-:W-:Y:S01]  /*0100*/  IADD3 R2, PT, PT, R0.reuse, 0x1000, RZ ;  /* 0x0000100000027810 */ /* 0x040fe20007ffe0ff */
[----:B------:R-:W2:Y:S01]  /*0110*/  LDCU UR4, c[0x0][0x388] ;  /* 0x00007100ff0477ac */ /* 0x000ea20008000800 */
[C---:B------:R-:W-:Y:S02]  /*0120*/  IADD3 R4, PT, PT, R0.reuse, 0x2000, RZ ;  /* 0x0000200000047810 */ /* 0x040fe40007ffe0ff */
[C---:B------:R-:W-:Y:S01]  /*0130*/  IADD3 R5, PT, PT, R0.reuse, 0x3000, RZ ;  /* 0x0000300000057810 */ /* 0x040fe20007ffe0ff */
[----:B------:R-:W3:Y:S01]  /*0140*/  LDCU.64 UR8, c[0x0][0x358] ;  /* 0x00006b00ff0877ac */ /* 0x000ee20008000a00 */
[----:B------:R-:W-:-:S02]  /*0150*/  IADD3 R6, PT, PT, R0, 0x5000, RZ ;  /* 0x0000500000067810 */ /* 0x000fc40007ffe0ff */
[C---:B------:R-:W-:Y:S02]  /*0160*/  IADD3 R7, PT, PT, R0.reuse, 0x8000, RZ ;  /* 0x0000800000077810 */ /* 0x040fe40007ffe0ff */
[C---:B------:R-:W-:Y:S02]  /*0170*/  IADD3 R8, PT, PT, R0.reuse, 0x9000, RZ ;  /* 0x0000900000087810 */ /* 0x040fe40007ffe0ff */
[C---:B------:R-:W-:Y:S02]  /*0180*/  IADD3 R9, PT, PT, R0.reuse, 0xa000, RZ ;  /* 0x0000a00000097810 */ /* 0x040fe40007ffe0ff */
[C---:B------:R-:W-:Y:S01]  /*0190*/  IADD3 R10, PT, PT, R0.reuse, 0xb000, RZ ;  /* 0x0000b000000a7810 */ /* 0x040fe20007ffe0ff */
[----:B-1----:R-:W-:Y:S01]  /*01a0*/  UIADD3 UR5, UP0, UPT, UR6, 0x20, URZ ;  /* 0x0000002006057890 */ /* 0x002fe2000ff1e0ff */
[C---:B------:R-:W-:Y:S02]  /*01b0*/  IADD3 R11, PT, PT, R0.reuse, 0xc000, RZ ;  /* 0x0000c000000b7810 */ /* 0x040fe40007ffe0ff */
[C---:B------:R-:W-:Y:S01]  /*01c0*/  IADD3 R23, PT, PT, R0.reuse, 0x4000, RZ ;  /* 0x0000400000177810 */ /* 0x040fe20007ffe0ff */
[----:B------:R-:W-:Y:S01]  /*01d0*/  UIADD3.X UR6, UPT, UPT, URZ, UR7, URZ, UP0, !UPT ;  /* 0x00000007ff067290 */ /* 0x000fe200087fe4ff */
[----:B------:R-:W-:-:S02]  /*01e0*/  IADD3 R25, PT, PT, R0, 0x6000, RZ ;  /* 0x0000600000197810 */ /* 0x000fc40007ffe0ff */
[C---:B------:R-:W-:Y:S02]  /*01f0*/  IADD3 R27, PT, PT, R0.reuse, 0x7000, RZ ;  /* 0x00007000001b7810 */ /* 0x040fe40007ffe0ff */
[C---:B------:R-:W-:Y:S02]  /*0200*/  IADD3 R29, PT, PT, R0.reuse, 0xd000, RZ ;  /* 0x0000d000001d7810 */ /* 0x040fe40007ffe0ff */
[C---:B------:R-:W-:Y:S02]  /*0210*/  IADD3 R24, PT, PT, R0.reuse, 0xe000, RZ ;  /* 0x0000e00000187810 */ /* 0x040fe40007ffe0ff */
[----:B------:R-:W-:Y:S02]  /*0220*/  IADD3 R26, PT, PT, R0, 0xf000, RZ ;  /* 0x0000f000001a7810 */ /* 0x000fe40007ffe0ff */
[----:B------:R-:W-:Y:S02]  /*0230*/  MOV R22, R3 ;  /* 0x0000000300167202 */ /* 0x000fe40000000f00 */
[----:B--2---:R-:W-:Y:S01]  /*0240*/  MOV R14, UR4 ;  /* 0x00000004000e7c02 */ /* 0x004fe20008000f00 */
[----:B---3--:R-:W-:-:S06]  /*0250*/  UMOV UR4, URZ ;  /* 0x000000ff00047c82 */ /* 0x008fcc0008000000 */
.L_x_0:
[----:B------:R-:W-:Y:S01]  /*0260*/  MOV R12, UR5 ;  /* 0x00000005000c7c02 */ /* 0x000fe20008000f00 */
[----:B0-----:R-:W-:Y:S01]  /*0270*/  IMAD.WIDE.U32 R16, R0, 0x4, R14 ;  /* 0x0000000400107825 */ /* 0x001fe200078e000e */
[----:B------:R-:W-:-:S03]  /*0280*/  MOV R13, UR6 ;  /* 0x00000006000d7c02 */ /* 0x000fc60008000f00 */
[----:B------:R-:W-:Y:S02]  /*0290*/  IMAD.WIDE R12, R22, 0x4, R12 ;  /* 0x00000004160c7825 */ /* 0x000fe400078e020c */
[----:B------:R-:W2:Y:S02]  /*02a0*/  LDG.E R17, desc[UR8][R16.64] ;  /* 0x0000000810117981 */ /* 0x000ea4000c1e1900 */
[----:B------:R-:W-:Y:S02]  /*02b0*/  IMAD.WIDE.U32 R18, R2, 0x4, R14 ;  /* 0x0000000402127825 */ /* 0x000fe400078e000e */
[----:B------:R-:W2:Y:S04]  /*02c0*/  LDG.E R21, desc[UR8][R12.64+-0x20] ;  /* 0xffffe0080c157981 */ /* 0x000ea8000c1e1900 */
[----:B------:R-:W3:Y:S04]  /*02d0*/  LDG.E R20, desc[UR8][R12.64+-0x1c] ;  /* 0xffffe4080c147981 */ /* 0x000ee8000c1e1900 */
[----:B------:R-:W3:Y:S01]  /*02e0*/  LDG.E R19, desc[UR8][R18.64] ;  /* 0x0000000812137981 */ /* 0x000ee2000c1e1900 */
[----:B--2---:R-:W-:Y:S01]  /*02f0*/  FFMA R28, R21, R17, R28 ;  /* 0x00000011151c7223 */ /* 0x004fe2000000001c */
[----:B------:R-:W-:-:S06]  /*0300*/  IMAD.WIDE.U32 R16, R4, 0x4, R14 ;  /* 0x0000000404107825 */ /* 0x000fcc00078e000e */
[----:B------:R-:W2:Y:S04]  /*0310*/  LDG.E R16, desc[UR8][R16.64] ;  /* 0x0000000810107981 */ /* 0x000ea8000c1e1900 */
[----:B------:R-:W2:Y:S01]  /*0320*/  LDG.E R17, desc[UR8][R12.64+-0x18] ;  /* 0xffffe8080c117981 */ /* 0x000ea2000c1e1900 */
[----:B---3--:R-:W-:Y:S01]  /*0330*/  FFMA R28, R20, R19, R28 ;  /* 0x00000013141c7223 */ /* 0x008fe2000000001c */
[----:B------:R-:W-:Y:S02]  /*0340*/  IMAD.WIDE.U32 R20, R5, 0x4, R14 ;  /* 0x0000000405147825 */ /* 0x000fe400078e000e */
[----:B------:R-:W3:Y:S04]  /*0350*/  LDG.E R19, desc[UR8][R12.64+-0x14] ;  /* 0xffffec080c137981 */ /* 0x000ee8000c1e1900 */
[----:B------:R-:W3:Y:S01]  /*0360*/  LDG.E R20, desc[UR8][R20.64] ;  /* 0x0000000814147981 */ /* 0x000ee2000c1e1900 */
[----:B--2---:R-:W-:Y:S01]  /*0370*/  FFMA R28, R17, R16, R28 ;  /* 0x00000010111c7223 */ /* 0x004fe2000000001c */
[----:B------:R-:W-:-:S06]  /*0380*/  IMAD.WIDE.U32 R16, R23, 0x4, R14 ;  /* 0x0000000417107825 */ /* 0x000fcc00078e000e */
[----:B------:R-:W2:Y:S04]  /*0390*/  LDG.E R16, desc[UR8][R16.64] ;  /* 0x0000000810107981 */ /* 0x000ea8000c1e1900 */
[----:B------:R-:W2:Y:S01]  /*03a0*/  LDG.E R17, desc[UR8][R12.64+-0x10] ;  /* 0xfffff0080c117981 */ /* 0x000ea2000c1e1900 */
[----:B---3--:R-:W-:Y:S01]  /*03b0*/  FFMA R28, R19, R20, R28 ;  /* 0x00000014131c7223 */ /* 0x008fe2000000001c */
[----:B------:R-:W-:-:S06]  /*03c0*/  IMAD.WIDE.U32 R18, R6, 0x4, R14 ;  /* 0x0000000406127825 */ /* 0x000fcc00078e000e */
[----:B------:R-:W3:Y:S04]  /*03d0*/  LDG.E R18, desc[UR8][R18.64] ;  /* 0x0000000812127981 */ /* 0x000ee8000c1e1900 */
[----:B------:R-:W3:Y:S01]  /*03e0*/  LDG.E R19, desc[UR8][R12.64+-0xc] ;  /* 0xfffff4080c137981 */ /* 0x000ee2000c1e1900 */
[----:B------:R-:W-:-:S06]  /*03f0*/  IMAD.WIDE.U32 R20, R27, 0x4, R14 ;  /* 0x000000041b147825 */ /* 0x000fcc00078e000e */
[----:B------:R-:W4:Y:S01]  /*0400*/  LDG.E R20, desc[UR8][R20.64] ;  /* 0x0000000814147981 */ /* 0x000f22000c1e1900 */
[----:B--2---:R-:W-:Y:S01]  /*0410*/  FFMA R28, R17, R16, R28 ;  /* 0x00000010111c7223 */ /* 0x004fe2000000001c */
[----:B------:R-:W-:-:S06]  /*0420*/  IMAD.WIDE.U32 R16, R25, 0x4, R14 ;  /* 0x0000000419107825 */ /* 0x000fcc00078e000e */
[----:B------:R-:W2:Y:S04]  /*0430*/  LDG.E R16, desc[UR8][R16.64] ;  /* 0x0000000810107981 */ /* 0x000ea8000c1e1900 */
[----:B------:R-:W2:Y:S01]  /*0440*/  LDG.E R17, desc[UR8][R12.64+-0x8] ;  /* 0xfffff8080c117981 */ /* 0x000ea2000c1e1900 */
[----:B---3--:R-:W-:-:S03]  /*0450*/  FFMA R28, R19, R18, R28 ;  /* 0x00000012131c7223 */ /* 0x008fc6000000001c */
[----:B------:R-:W4:Y:S01]  /*0460*/  LDG.E R19, desc[UR8][R12.64+-0x4] ;  /* 0xfffffc080c137981 */ /* 0x000f22000c1e1900 */
[----:B--2---:R-:W-:Y:S01]  /*0470*/  FFMA R28, R17, R16, R28 ;  /* 0x00000010111c7223 */ /* 0x004fe2000000001c */
[----:B------:R-:W-:-:S06]  /*0480*/  IMAD.WIDE.U32 R16, R7, 0x4, R14 ;  /* 0x0000000407107825 */ /* 0x000fcc00078e000e */
[----:B------:R-:W2:Y:S01]  /*0490*/  LDG.E R16, desc[UR8][R16.64] ;  /* 0x0000000810107981 */ /* 0x000ea2000c1e1900 */
[----:B----4-:R-:W-:Y:S01]  /*04a0*/  FFMA R28, R19, R20, R28 ;  /* 0x00000014131c7223 */ /* 0x010fe2000000001c */
[----:B------:R-:W-:-:S06]  /*04b0*/  IMAD.WIDE.U32 R18, R8, 0x4, R14 ;  /* 0x0000000408127825 */ /* 0x000fcc00078e000e */
[----:B------:R-:W3:Y:S04]  /*04c0*/  LDG.E R18, desc[UR8][R18.64] ;  /* 0x0000000812127981 */ /* 0x000ee8000c1e1900 */
[----:B------:R-:W2:Y:S04]  /*04d0*/  LDG.E R17, desc[UR8][R12.64] ;  /* 0x000000080c117981 */ /* 0x000ea8000c1e1900 */
[----:B------:R-:W3:Y:S01]  /*04e0*/  LDG.E R19, desc[UR8][R12.64+0x4] ;  /* 0x000004080c137981 */ /* 0x000ee2000c1e1900 */
[----:B------:R-:W-:-:S06]  /*04f0*/  IMAD.WIDE.U32 R20, R10, 0x4, R14 ;  /* 0x000000040a147825 */ /* 0x000fcc00078e000e */
[----:B------:R-:W4:Y:S01]  /*0500*/  LDG.E R20, desc[UR8][R20.64] ;  /* 0x0000000814147981 */ /* 0x000f22000c1e1900 */
[----:B--2---:R-:W-:Y:S01]  /*0510*/  FFMA R28, R17, R16, R28 ;  /* 0x00000010111c7223 */ /* 0x004fe2000000001c */
[----:B------:R-:W-:-:S06]  /*0520*/  IMAD.WIDE.U32 R16, R9, 0x4, R14 ;  /* 0x0000000409107825 */ /* 0x000fcc00078e000e */
[----:B------:R-:W2:Y:S01]  /*0530*/  LDG.E R16, desc[UR8][R16.64] ;  /* 0x0000000810107981 */ /* 0x000ea2000c1e1900 */
[----:B---3--:R-:W-:-:S03]  /*0540*/  FFMA R28, R19, R18, R28 ;  /* 0x00000012131c7223 */ /* 0x008fc6000000001c */
[----:B------:R-:W4:Y:S04]  /*0550*/  LDG.E R19, desc[UR8][R12.64+0xc] ;  /* 0x00000c080c137981 */ /* 0x000f28000c1e1900 */
[----:B------:R-:W2:Y:S02]  /*0560*/  LDG.E R17, desc[UR8][R12.64+0x8] ;  /* 0x000008080c117981 */ /* 0x000ea4000c1e1900 */
[----:B--2---:R-:W-:Y:S01]  /*0570*/  FFMA R28, R17, R16, R28 ;  /* 0x00000010111c7223 */ /* 0x004fe2000000001c */
[----:B------:R-:W-:-:S04]  /*0580*/  IMAD.WIDE.U32 R16, R11, 0x4, R14 ;  /* 0x000000040b107825 */ /* 0x000fc800078e000e */
[----:B----4-:R-:W-:Y:S01]  /*0590*/  FFMA R28, R19, R20, R28 ;  /* 0x00000014131c7223 */ /* 0x010fe2000000001c */
[--C-:B------:R-:W-:Y:S01]  /*05a0*/  IMAD.WIDE.U32 R18, R29, 0x4, R14.reuse ;  /* 0x000000041d127825 */ /* 0x100fe200078e000e */
[----:B------:R-:W2:Y:S05]  /*05b0*/  LDG.E R16, desc[UR8][R16.64] ;  /* 0x0000000810107981 */ /* 0x000eaa000c1e1900 */
[----:B------:R-:W3:Y:S04]  /*05c0*/  LDG.E R18, desc[UR8][R18.64] ;  /* 0x0000000812127981 */ /* 0x000ee8000c1e1900 */
[----:B------:R-:W2:Y:S04]  /*05d0*/  LDG.E R17, desc[UR8][R12.64+0x10] ;  /* 0x000010080c117981 */ /* 0x000ea8000c1e1900 */
[----:B------:R-:W3:Y:S01]  /*05e0*/  LDG.E R19, desc[UR8][R12.64+0x14] ;  /* 0x000014080c137981 */ /* 0x000ee2000c1e1900 */
[----:B------:R-:W-:-:S06]  /*05f0*/  IMAD.WIDE.U32 R20, R24, 0x4, R14 ;  /* 0x0000000418147825 */ /* 0x000fcc00078e000e */
[----:B------:R-:W4:Y:S01]  /*0600*/  LDG.E R20, desc[UR8][R20.64] ;  /* 0x0000000814147981 */ /* 0x000f22000c1e1900 */
[----:B--2---:R-:W-:Y:S01]  /*0610*/  FFMA R28, R17, R16, R28 ;  /* 0x00000010111c7223 */ /* 0x004fe2000000001c */
[----:B------:R-:W-:-:S04]  /*0620*/  IMAD.WIDE.U32 R16, R26, 0x4, R14 ;  /* 0x000000041a107825 */ /* 0x000fc800078e000e */
[----:B---3--:R-:W-:Y:S02]  /*0630*/  FFMA R28, R19, R18, R28 ;  /* 0x00000012131c7223 */ /* 0x008fe4000000001c */
[----:B------:R-:W4:Y:S04]  /*0640*/  LDG.E R19, desc[UR8][R12.64+0x18] ;  /* 0x000018080c137981 */ /* 0x000f28000c1e1900 */
[----:B------:R-:W2:Y:S04]  /*0650*/  LDG.E R18, desc[UR8][R12.64+0x1c] ;  /* 0x00001c080c127981 */ /* 0x000ea8000c1e1900 */
[----:B------:R-:W2:Y:S01]  /*0660*/  LDG.E R16, desc[UR8][R16.64] ;  /* 0x0000000810107981 */ /* 0x000ea2000c1e1900 */
[----:B------:R-:W-:-:S04]  /*0670*/  UIADD3 UR4, UPT, UPT, UR4, 0x10, URZ ;  /* 0x0000001004047890 */ /* 0x000fc8000fffe0ff */
[----:B------:R-:W-:Y:S01]  /*0680*/  UISETP.NE.AND UP0, UPT, UR4, 0x1000, UPT ;  /* 0x000010000400788c */ /* 0x000fe2000bf05270 */
[----:B------:R-:W-:Y:S02]  /*0690*/  IADD3 R14, P0, PT, R14, 0x40000, RZ ;  /* 0x000400000e0e7810 */ /* 0x000fe40007f1e0ff */
[----:B------:R-:W-:Y:S02]  /*06a0*/  IADD3 R22, PT, PT, R22, 0x10, RZ ;  /* 0x0000001016167810 */ /* 0x000fe40007ffe0ff */
[----:B------:R-:W-:Y:S01]  /*06b0*/  IADD3.X R15, PT, PT, RZ, R15, RZ, P0, !PT ;  /* 0x0000000fff0f7210 */ /* 0x000fe200007fe4ff */
[----:B----4-:R-:W-:-:S04]  /*06c0*/  FFMA R19, R19, R20, R28 ;  /* 0x0000001413137223 */ /* 0x010fc8000000001c */
[----:B--2---:R-:W-:Y:S01]  /*06d0*/  FFMA R28, R18, R16, R19 ;  /* 0x00000010121c7223 */ /* 0x004fe20000000013 */
[----:B------:R-:W-:Y:S06]  /*06e0*/  BRA.U UP0, `(.L_x_0) ;  /* 0xfffffff900dc7547 */ /* 0x000fec000b83ffff */
[----:B------:R-:W0:Y:S01]  /*06f0*/  LDC.64 R4, c[0x0][0x390] ;  /* 0x0000e400ff047b82 */ /* 0x000e220000000a00 */
[----:B------:R-:W-:-:S05]  /*0700*/  IADD3 R3, PT, PT, R0, R3, RZ ;  /* 0x0000000300037210 */ /* 0x000fca0007ffe0ff */
[----:B0-----:R-:W-:-:S05]  /*0710*/  IMAD.WIDE R2, R3, 0x4, R4 ;  /* 0x0000000403027825 */ /* 0x001fca00078e0204 */
[----:B------:R-:W-:Y:S01]  /*0720*/  STG.E desc[UR8][R2.64], R28 ;  /* 0x0000001c02007986 */ /* 0x000fe2000c101908 */
[----:B------:R-:W-:Y:S05]  /*0730*/  EXIT ;  /* 0x000000000000794d */ /* 0x000fea0003800000 */
.L_x_1:
[----:B------:R-:W-:-:S00]  /*0740*/  BRA `(.L_x_1) ;  /* 0xfffffffc00fc7947 */ /* 0x000fc0000383ffff */
[----:B------:R-:W-:-:S00]  /*0750*/  NOP ;  /* 0x0000000000007918 */ /* 0x000fc00000000000 */
        /* <DEDUP_REMOVED lines=10> */
.L_x_2:


//--------------------- .nv.shared.reserved.0     --------------------------
	.section	.nv.shared.reserved.0,"aw",@nobits
	.weak		__nv_reservedSMEM_offset_0_alias
	.size		__nv_reservedSMEM_offset_0_alias, 0, 64
	.other		__nv_reservedSMEM_offset_0_alias,@"STO_CUDA_RESERVED_SHARED STV_DEFAULT"
__nv_reservedSMEM_offset_0_alias:
	.zero		0
	.zero		64


//--------------------- .nv.constant0._Z4gemmPKfS0_Pf --------------------------
	.section	.nv.constant0._Z4gemmPKfS0_Pf,"a",@progbits
	.sectionflags	@""
	.align	4
.nv.constant0._Z4gemmPKfS0_Pf:
	.zero		920


//--------------------- SYMBOLS --------------------------

	.type		.nv.reservedSmem.offset0,@object
	.size		.nv.reservedSmem.offset0,0x4
